//
// Generated by NVIDIA NVVM Compiler
//
// Compiler Build ID: CL-36424714
// Cuda compilation tools, release 13.0, V13.0.88
// Based on NVVM 20.0.0
//

.version 9.0
.target sm_100
.address_size 64

	// .globl	_Z8baselinePfS_i
// _ZZ6reducePfS_iE3tmp has been demoted

.visible .entry _Z8baselinePfS_i(
	.param .u64 .ptr .align 1 _Z8baselinePfS_i_param_0,
	.param .u64 .ptr .align 1 _Z8baselinePfS_i_param_1,
	.param .u32 _Z8baselinePfS_i_param_2
)
{
	.reg .pred 	%p<2>;
	.reg .b32 	%r<6>;
	.reg .b32 	%f<3>;
	.reg .b64 	%rd<7>;

	ld.param.u64 	%rd1, [_Z8baselinePfS_i_param_0];
	ld.param.u64 	%rd2, [_Z8baselinePfS_i_param_1];
	ld.param.u32 	%r2, [_Z8baselinePfS_i_param_2];
	mov.u32 	%r3, %ctaid.x;
	mov.u32 	%r4, %ntid.x;
	mov.u32 	%r5, %tid.x;
	mad.lo.s32 	%r1, %r3, %r4, %r5;
	setp.ge.s32 	%p1, %r1, %r2;
	@%p1 bra 	$L__BB0_2;
	cvta.to.global.u64 	%rd3, %rd1;
	cvta.to.global.u64 	%rd4, %rd2;
	mul.wide.s32 	%rd5, %r1, 4;
	add.s64 	%rd6, %rd3, %rd5;
	ld.global.f32 	%f1, [%rd6];
	atom.global.add.f32 	%f2, [%rd4], %f1;
$L__BB0_2:
	ret;

}
	// .globl	_Z6reducePfS_i
.visible .entry _Z6reducePfS_i(
	.param .u64 .ptr .align 1 _Z6reducePfS_i_param_0,
	.param .u64 .ptr .align 1 _Z6reducePfS_i_param_1,
	.param .u32 _Z6reducePfS_i_param_2
)
{
	.reg .pred 	%p<21>;
	.reg .b32 	%r<78>;
	.reg .b32 	%f<113>;
	.reg .b64 	%rd<11>;
	// demoted variable
	.shared .align 4 .b8 _ZZ6reducePfS_iE3tmp[128];
	ld.param.u64 	%rd3, [_Z6reducePfS_i_param_0];
	ld.param.u64 	%rd2, [_Z6reducePfS_i_param_1];
	ld.param.u32 	%r34, [_Z6reducePfS_i_param_2];
	cvta.to.global.u64 	%rd1, %rd3;
	shr.s32 	%r35, %r34, 31;
	shr.u32 	%r36, %r35, 30;
	add.s32 	%r37, %r34, %r36;
	shr.s32 	%r1, %r37, 2;
	mov.u32 	%r2, %ctaid.x;
	mov.u32 	%r3, %ntid.x;
	mov.u32 	%r4, %tid.x;
	mad.lo.s32 	%r5, %r2, %r3, %r4;
	setp.ge.s32 	%p1, %r5, %r1;
	mov.f32 	%f103, 0f00000000;
	@%p1 bra 	$L__BB1_3;
	mov.u32 	%r38, %nctaid.x;
	mul.lo.s32 	%r6, %r38, %r3;
	mov.f32 	%f103, 0f00000000;
	mov.u32 	%r69, %r5;
$L__BB1_2:
	mul.wide.s32 	%rd4, %r69, 16;
	add.s64 	%rd5, %rd1, %rd4;
	ld.global.v4.f32 	{%f23, %f24, %f25, %f26}, [%rd5];
	add.f32 	%f27, %f23, %f24;
	add.f32 	%f28, %f27, %f25;
	add.f32 	%f29, %f28, %f26;
	add.f32 	%f103, %f103, %f29;
	add.s32 	%r69, %r69, %r6;
	setp.lt.s32 	%p2, %r69, %r1;
	@%p2 bra 	$L__BB1_2;
$L__BB1_3:
	shl.b32 	%r39, %r1, 2;
	add.s32 	%r70, %r5, %r39;
	setp.ge.s32 	%p3, %r70, %r34;
	@%p3 bra 	$L__BB1_6;
	mov.u32 	%r40, %nctaid.x;
	mul.lo.s32 	%r10, %r40, %r3;
$L__BB1_5:
	mul.wide.s32 	%rd6, %r70, 4;
	add.s64 	%rd7, %rd1, %rd6;
	ld.global.f32 	%f30, [%rd7];
	add.f32 	%f103, %f103, %f30;
	add.s32 	%r70, %r70, %r10;
	setp.lt.s32 	%p4, %r70, %r34;
	@%p4 bra 	$L__BB1_5;
$L__BB1_6:
	mov.b32 	%r41, %f103;
	shfl.sync.down.b32	%r42|%p5, %r41, 16, 31, -1;
	mov.b32 	%f31, %r42;
	add.f32 	%f32, %f103, %f31;
	mov.b32 	%r43, %f32;
	shfl.sync.down.b32	%r44|%p6, %r43, 8, 31, -1;
	mov.b32 	%f33, %r44;
	add.f32 	%f34, %f32, %f33;
	mov.b32 	%r45, %f34;
	shfl.sync.down.b32	%r46|%p7, %r45, 4, 31, -1;
	mov.b32 	%f35, %r46;
	add.f32 	%f36, %f34, %f35;
	mov.b32 	%r47, %f36;
	shfl.sync.down.b32	%r48|%p8, %r47, 2, 31, -1;
	mov.b32 	%f37, %r48;
	add.f32 	%f38, %f36, %f37;
	mov.b32 	%r49, %f38;
	shfl.sync.down.b32	%r50|%p9, %r49, 1, 31, -1;
	mov.b32 	%f39, %r50;
	add.f32 	%f7, %f38, %f39;
	and.b32  	%r51, %r4, 31;
	setp.ne.s32 	%p10, %r51, 0;
	@%p10 bra 	$L__BB1_8;
	shr.u32 	%r52, %r4, 3;
	mov.u32 	%r53, _ZZ6reducePfS_iE3tmp;
	add.s32 	%r54, %r53, %r52;
	st.shared.f32 	[%r54], %f7;
$L__BB1_8:
	bar.sync 	0;
	setp.ne.s32 	%p11, %r4, 0;
	@%p11 bra 	$L__BB1_23;
	shr.u32 	%r13, %r3, 5;
	setp.lt.u32 	%p12, %r3, 32;
	mov.f32 	%f112, 0f00000000;
	@%p12 bra 	$L__BB1_22;
	add.s32 	%r56, %r13, -1;
	and.b32  	%r14, %r13, 15;
	setp.lt.u32 	%p13, %r56, 15;
	mov.f32 	%f112, 0f00000000;
	mov.b32 	%r74, 0;
	@%p13 bra 	$L__BB1_13;
	and.b32  	%r74, %r13, 48;
	mov.u32 	%r58, _ZZ6reducePfS_iE3tmp;
	add.s32 	%r71, %r58, 32;
	and.b32  	%r60, %r13, 134217712;
	neg.s32 	%r72, %r60;
	mov.f32 	%f112, 0f00000000;
$L__BB1_12:
	.pragma "nounroll";
	ld.shared.f32 	%f44, [%r71+-32];
	add.f32 	%f45, %f112, %f44;
	ld.shared.f32 	%f46, [%r71+-28];
	add.f32 	%f47, %f45, %f46;
	ld.shared.f32 	%f48, [%r71+-24];
	add.f32 	%f49, %f47, %f48;
	ld.shared.f32 	%f50, [%r71+-20];
	add.f32 	%f51, %f49, %f50;
	ld.shared.f32 	%f52, [%r71+-16];
	add.f32 	%f53, %f51, %f52;
	ld.shared.f32 	%f54, [%r71+-12];
	add.f32 	%f55, %f53, %f54;
	ld.shared.f32 	%f56, [%r71+-8];
	add.f32 	%f57, %f55, %f56;
	ld.shared.f32 	%f58, [%r71+-4];
	add.f32 	%f59, %f57, %f58;
	ld.shared.f32 	%f60, [%r71];
	add.f32 	%f61, %f59, %f60;
	ld.shared.f32 	%f62, [%r71+4];
	add.f32 	%f63, %f61, %f62;
	ld.shared.f32 	%f64, [%r71+8];
	add.f32 	%f65, %f63, %f64;
	ld.shared.f32 	%f66, [%r71+12];
	add.f32 	%f67, %f65, %f66;
	ld.shared.f32 	%f68, [%r71+16];
	add.f32 	%f69, %f67, %f68;
	ld.shared.f32 	%f70, [%r71+20];
	add.f32 	%f71, %f69, %f70;
	ld.shared.f32 	%f72, [%r71+24];
	add.f32 	%f73, %f71, %f72;
	ld.shared.f32 	%f74, [%r71+28];
	add.f32 	%f112, %f73, %f74;
	add.s32 	%r72, %r72, 16;
	add.s32 	%r71, %r71, 64;
	setp.ne.s32 	%p14, %r72, 0;
	@%p14 bra 	$L__BB1_12;
$L__BB1_13:
	setp.eq.s32 	%p15, %r14, 0;
	@%p15 bra 	$L__BB1_22;
	and.b32  	%r22, %r13, 7;
	setp.lt.u32 	%p16, %r14, 8;
	@%p16 bra 	$L__BB1_16;
	shl.b32 	%r61, %r74, 2;
	mov.u32 	%r62, _ZZ6reducePfS_iE3tmp;
	add.s32 	%r63, %r62, %r61;
	ld.shared.f32 	%f76, [%r63];
	add.f32 	%f77, %f112, %f76;
	ld.shared.f32 	%f78, [%r63+4];
	add.f32 	%f79, %f77, %f78;
	ld.shared.f32 	%f80, [%r63+8];
	add.f32 	%f81, %f79, %f80;
	ld.shared.f32 	%f82, [%r63+12];
	add.f32 	%f83, %f81, %f82;
	ld.shared.f32 	%f84, [%r63+16];
	add.f32 	%f85, %f83, %f84;
	ld.shared.f32 	%f86, [%r63+20];
	add.f32 	%f87, %f85, %f86;
	ld.shared.f32 	%f88, [%r63+24];
	add.f32 	%f89, %f87, %f88;
	ld.shared.f32 	%f90, [%r63+28];
	add.f32 	%f112, %f89, %f90;
	add.s32 	%r74, %r74, 8;
$L__BB1_16:
	setp.eq.s32 	%p17, %r22, 0;
	@%p17 bra 	$L__BB1_22;
	and.b32  	%r25, %r13, 3;
	setp.lt.u32 	%p18, %r22, 4;
	@%p18 bra 	$L__BB1_19;
	shl.b32 	%r64, %r74, 2;
	mov.u32 	%r65, _ZZ6reducePfS_iE3tmp;
	add.s32 	%r66, %r65, %r64;
	ld.shared.f32 	%f92, [%r66];
	add.f32 	%f93, %f112, %f92;
	ld.shared.f32 	%f94, [%r66+4];
	add.f32 	%f95, %f93, %f94;
	ld.shared.f32 	%f96, [%r66+8];
	add.f32 	%f97, %f95, %f96;
	ld.shared.f32 	%f98, [%r66+12];
	add.f32 	%f112, %f97, %f98;
	add.s32 	%r74, %r74, 4;
$L__BB1_19:
	setp.eq.s32 	%p19, %r25, 0;
	@%p19 bra 	$L__BB1_22;
	shl.b32 	%r67, %r74, 2;
	mov.u32 	%r68, _ZZ6reducePfS_iE3tmp;
	add.s32 	%r77, %r68, %r67;
	neg.s32 	%r76, %r25;
$L__BB1_21:
	.pragma "nounroll";
	ld.shared.f32 	%f99, [%r77];
	add.f32 	%f112, %f112, %f99;
	add.s32 	%r77, %r77, 4;
	add.s32 	%r76, %r76, 1;
	setp.ne.s32 	%p20, %r76, 0;
	@%p20 bra 	$L__BB1_21;
$L__BB1_22:
	cvta.to.global.u64 	%rd8, %rd2;
	mul.wide.u32 	%rd9, %r2, 4;
	add.s64 	%rd10, %rd8, %rd9;
	st.global.f32 	[%rd10], %f112;
$L__BB1_23:
	ret;

}


// ===== COMPILED SASS (sm_100) =====

	.target	sm_100

	.elftype	@"ET_EXEC"


//--------------------- .note.nv.tkinfo           --------------------------
	.section	.note.nv.tkinfo,"",@"SHT_NOTE"
	.sectionflags	@"SHF_NOTE_NV_TKINFO"
	.tkinfo
        /*0018*/ 	.word	0x00000002
        /*0030*/ 	.string	""
        /*0030*/ 	.string	"ptxas"
        /*0030*/ 	.string	"Cuda compilation tools, release 13.0, V13.0.88"
        /*0030*/ 	.string	"Build cuda_13.0.r13.0/compiler.36424714_0"
        /*0030*/ 	.string	"-arch sm_100 -m 64 "



//--------------------- .note.nv.cuinfo           --------------------------
	.section	.note.nv.cuinfo,"",@"SHT_NOTE"
	.sectionflags	@"SHF_NOTE_NV_CUINFO"
        /*0018*/ 	.short	0x0002
        /*001a*/ 	.short	0x0064
        /*001c*/ 	.short	0x0082
	.zero		2


//--------------------- .nv.info                  --------------------------
	.section	.nv.info,"",@"SHT_CUDA_INFO"
	.align	4


	//----- nvinfo : EIATTR_REGCOUNT
	.align		4
        /*0000*/ 	.byte	0x04, 0x2f
        /*0002*/ 	.short	(.L_1 - .L_0)
	.align		4
.L_0:
        /*0004*/ 	.word	index@(_Z8baselinePfS_i)
        /*0008*/ 	.word	0x00000008


	//----- nvinfo : EIATTR_FRAME_SIZE
	.align		4
.L_1:
        /*000c*/ 	.byte	0x04, 0x11
        /*000e*/ 	.short	(.L_3 - .L_2)
	.align		4
.L_2:
        /*0010*/ 	.word	index@(_Z8baselinePfS_i)
        /*0014*/ 	.word	0x00000000


	//----- nvinfo : EIATTR_REGCOUNT
	.align		4
.L_3:
        /*0018*/ 	.byte	0x04, 0x2f
        /*001a*/ 	.short	(.L_5 - .L_4)
	.align		4
.L_4:
        /*001c*/ 	.word	index@(_Z6reducePfS_i)
        /*0020*/ 	.word	0x00000016


	//----- nvinfo : EIATTR_FRAME_SIZE
	.align		4
.L_5:
        /*0024*/ 	.byte	0x04, 0x11
        /*0026*/ 	.short	(.L_7 - .L_6)
	.align		4
.L_6:
        /*0028*/ 	.word	index@(_Z6reducePfS_i)
        /*002c*/ 	.word	0x00000000


	//----- nvinfo : EIATTR_MIN_STACK_SIZE
	.align		4
.L_7:
        /*0030*/ 	.byte	0x04, 0x12
        /*0032*/ 	.short	(.L_9 - .L_8)
	.align		4
.L_8:
        /*0034*/ 	.word	index@(_Z6reducePfS_i)
        /*0038*/ 	.word	0x00000000


	//----- nvinfo : EIATTR_MIN_STACK_SIZE
	.align		4
.L_9:
        /*003c*/ 	.byte	0x04, 0x12
        /*003e*/ 	.short	(.L_11 - .L_10)
	.align		4
.L_10:
        /*0040*/ 	.word	index@(_Z8baselinePfS_i)
        /*0044*/ 	.word	0x00000000
.L_11:


//--------------------- .nv.compat                --------------------------
	.section	.nv.compat,"",@"SHT_CUDA_COMPAT_INFO"
	.align	4
        /*0000*/ 	.byte	0x02, 0x09, 0x00, 0x00, 0x02, 0x02, 0x01, 0x00, 0x02, 0x05, 0x05, 0x00, 0x03, 0x07, 0x01, 0x01
        /*0010*/ 	.byte	0x02, 0x03, 0x00, 0x00, 0x02, 0x06, 0x01, 0x00, 0x04, 0x0b, 0x08, 0x00, 0x09, 0x00, 0x00, 0x00
        /*0020*/ 	.byte	0x00, 0x00, 0x00, 0x00


//--------------------- .nv.info._Z6reducePfS_i   --------------------------
	.section	.nv.info._Z6reducePfS_i,"",@"SHT_CUDA_INFO"
	.sectionflags	@""
	.align	4


	//----- nvinfo : EIATTR_CUDA_API_VERSION
	.align		4
        /*0000*/ 	.byte	0x04, 0x37
        /*0002*/ 	.short	(.L_13 - .L_12)
.L_12:
        /*0004*/ 	.word	0x00000082


	//----- nvinfo : EIATTR_KPARAM_INFO
	.align		4
.L_13:
        /*0008*/ 	.byte	0x04, 0x17
        /*000a*/ 	.short	(.L_15 - .L_14)
.L_14:
        /*000c*/ 	.word	0x00000000
        /*0010*/ 	.short	0x0002
        /*0012*/ 	.short	0x0010
        /*0014*/ 	.byte	0x00, 0xf0, 0x11, 0x00


	//----- nvinfo : EIATTR_KPARAM_INFO
	.align		4
.L_15:
        /*0018*/ 	.byte	0x04, 0x17
        /*001a*/ 	.short	(.L_17 - .L_16)
.L_16:
        /*001c*/ 	.word	0x00000000
        /*0020*/ 	.short	0x0001
        /*0022*/ 	.short	0x0008
        /*0024*/ 	.byte	0x00, 0xf5, 0x21, 0x00


	//----- nvinfo : EIATTR_KPARAM_INFO
	.align		4
.L_17:
        /*0028*/ 	.byte	0x04, 0x17
        /*002a*/ 	.short	(.L_19 - .L_18)
.L_18:
        /*002c*/ 	.word	0x00000000
        /*0030*/ 	.short	0x0000
        /*0032*/ 	.short	0x0000
        /*0034*/ 	.byte	0x00, 0xf5, 0x21, 0x00


	//----- nvinfo : EIATTR_SPARSE_MMA_MASK
	.align		4
.L_19:
        /*0038*/ 	.byte	0x03, 0x50
        /*003a*/ 	.short	0x0000


	//----- nvinfo : EIATTR_MAXREG_COUNT
	.align		4
        /*003c*/ 	.byte	0x03, 0x1b
        /*003e*/ 	.short	0x00ff


	//----- nvinfo : EIATTR_NUM_BARRIERS
	.align		4
        /*0040*/ 	.byte	0x02, 0x4c
        /*0042*/ 	.byte	0x01
	.zero		1


	//----- nvinfo : EIATTR_MERCURY_ISA_VERSION
	.align		4
        /*0044*/ 	.byte	0x03, 0x5f
        /*0046*/ 	.short	0x0101


	//----- nvinfo : EIATTR_COOP_GROUP_MASK_REGIDS
	.align		4
        /*0048*/ 	.byte	0x04, 0x29
        /*004a*/ 	.short	(.L_21 - .L_20)


	//   ....[0]....
.L_20:
        /*004c*/ 	.word	0xffffffff


	//   ....[1]....
        /*0050*/ 	.word	0xffffffff


	//   ....[2]....
        /*0054*/ 	.word	0xffffffff


	//   ....[3]....
        /*0058*/ 	.word	0xffffffff


	//   ....[4]....
        /*005c*/ 	.word	0xffffffff


	//----- nvinfo : EIATTR_COOP_GROUP_INSTR_OFFSETS
	.align		4
.L_21:
        /*0060*/ 	.byte	0x04, 0x28
        /*0062*/ 	.short	(.L_23 - .L_22)


	//   ....[0]....
.L_22:
        /*0064*/ 	.word	0x000002b0


	//   ....[1]....
        /*0068*/ 	.word	0x00000310


	//   ....[2]....
        /*006c*/ 	.word	0x00000350


	//   ....[3]....
        /*0070*/ 	.word	0x00000370


	//   ....[4]....
        /*0074*/ 	.word	0x00000390


	//----- nvinfo : EIATTR_VRC_CTA_INIT_COUNT
	.align		4
.L_23:
        /*0078*/ 	.byte	0x02, 0x4a
	.zero		1
	.zero		1


	//----- nvinfo : EIATTR_EXIT_INSTR_OFFSETS
	.align		4
        /*007c*/ 	.byte	0x04, 0x1c
        /*007e*/ 	.short	(.L_25 - .L_24)


	//   ....[0]....
.L_24:
        /*0080*/ 	.word	0x000003d0


	//   ....[1]....
        /*0084*/ 	.word	0x000009b0


	//----- nvinfo : EIATTR_CRS_STACK_SIZE
	.align		4
.L_25:
        /*0088*/ 	.byte	0x04, 0x1e
        /*008a*/ 	.short	(.L_27 - .L_26)
.L_26:
        /*008c*/ 	.word	0x00000000


	//----- nvinfo : EIATTR_CBANK_PARAM_SIZE
	.align		4
.L_27:
        /*0090*/ 	.byte	0x03, 0x19
        /*0092*/ 	.short	0x0014


	//----- nvinfo : EIATTR_PARAM_CBANK
	.align		4
        /*0094*/ 	.byte	0x04, 0x0a
        /*0096*/ 	.short	(.L_29 - .L_28)
	.align		4
.L_28:
        /*0098*/ 	.word	index@(.nv.constant0._Z6reducePfS_i)
        /*009c*/ 	.short	0x0380
        /*009e*/ 	.short	0x0014


	//----- nvinfo : EIATTR_SW_WAR
	.align		4
.L_29:
        /*00a0*/ 	.byte	0x04, 0x36
        /*00a2*/ 	.short	(.L_31 - .L_30)
.L_30:
        /*00a4*/ 	.word	0x00000008
.L_31:


//--------------------- .nv.info._Z8baselinePfS_i --------------------------
	.section	.nv.info._Z8baselinePfS_i,"",@"SHT_CUDA_INFO"
	.sectionflags	@""
	.align	4


	//----- nvinfo : EIATTR_CUDA_API_VERSION
	.align		4
        /*0000*/ 	.byte	0x04, 0x37
        /*0002*/ 	.short	(.L_33 - .L_32)
.L_32:
        /*0004*/ 	.word	0x00000082


	//----- nvinfo : EIATTR_KPARAM_INFO
	.align		4
.L_33:
        /*0008*/ 	.byte	0x04, 0x17
        /*000a*/ 	.short	(.L_35 - .L_34)
.L_34:
        /*000c*/ 	.word	0x00000000
        /*0010*/ 	.short	0x0002
        /*0012*/ 	.short	0x0010
        /*0014*/ 	.byte	0x00, 0xf0, 0x11, 0x00


	//----- nvinfo : EIATTR_KPARAM_INFO
	.align		4
.L_35:
        /*0018*/ 	.byte	0x04, 0x17
        /*001a*/ 	.short	(.L_37 - .L_36)
.L_36:
        /*001c*/ 	.word	0x00000000
        /*0020*/ 	.short	0x0001
        /*0022*/ 	.short	0x0008
        /*0024*/ 	.byte	0x00, 0xf5, 0x21, 0x00


	//----- nvinfo : EIATTR_KPARAM_INFO
	.align		4
.L_37:
        /*0028*/ 	.byte	0x04, 0x17
        /*002a*/ 	.short	(.L_39 - .L_38)
.L_38:
        /*002c*/ 	.word	0x00000000
        /*0030*/ 	.short	0x0000
        /*0032*/ 	.short	0x0000
        /*0034*/ 	.byte	0x00, 0xf5, 0x21, 0x00


	//----- nvinfo : EIATTR_SPARSE_MMA_MASK
	.align		4
.L_39:
        /*0038*/ 	.byte	0x03, 0x50
        /*003a*/ 	.short	0x0000


	//----- nvinfo : EIATTR_MAXREG_COUNT
	.align		4
        /*003c*/ 	.byte	0x03, 0x1b
        /*003e*/ 	.short	0x00ff


	//----- nvinfo : EIATTR_MERCURY_ISA_VERSION
	.align		4
        /*0040*/ 	.byte	0x03, 0x5f
        /*0042*/ 	.short	0x0101


	//----- nvinfo : EIATTR_VRC_CTA_INIT_COUNT
	.align		4
        /*0044*/ 	.byte	0x02, 0x4a
	.zero		1
	.zero		1


	//----- nvinfo : EIATTR_EXIT_INSTR_OFFSETS
	.align		4
        /*0048*/ 	.byte	0x04, 0x1c
        /*004a*/ 	.short	(.L_41 - .L_40)


	//   ....[0]....
.L_40:
        /*004c*/ 	.word	0x00000070


	//   ....[1]....
        /*0050*/ 	.word	0x000000e0


	//----- nvinfo : EIATTR_CBANK_PARAM_SIZE
	.align		4
.L_41:
        /*0054*/ 	.byte	0x03, 0x19
        /*0056*/ 	.short	0x0014


	//----- nvinfo : EIATTR_PARAM_CBANK
	.align		4
        /*0058*/ 	.byte	0x04, 0x0a
        /*005a*/ 	.short	(.L_43 - .L_42)
	.align		4
.L_42:
        /*005c*/ 	.word	index@(.nv.constant0._Z8baselinePfS_i)
        /*0060*/ 	.short	0x0380
        /*0062*/ 	.short	0x0014


	//----- nvinfo : EIATTR_SW_WAR
	.align		4
.L_43:
        /*0064*/ 	.byte	0x04, 0x36
        /*0066*/ 	.short	(.L_45 - .L_44)
.L_44:
        /*0068*/ 	.word	0x00000008
.L_45:


//--------------------- .nv.callgraph             --------------------------
	.section	.nv.callgraph,"",@"SHT_CUDA_CALLGRAPH"
	.align	4
	.sectionentsize	8
	.align		4
        /*0000*/ 	.word	0x00000000
	.align		4
        /*0004*/ 	.word	0xffffffff
	.align		4
        /*0008*/ 	.word	0x00000000
	.align		4
        /*000c*/ 	.word	0xfffffffe
	.align		4
        /*0010*/ 	.word	0x00000000
	.align		4
        /*0014*/ 	.word	0xfffffffd
	.align		4
        /*0018*/ 	.word	0x00000000
	.align		4
        /*001c*/ 	.word	0xfffffffc


//--------------------- .text._Z6reducePfS_i      --------------------------
	.section	.text._Z6reducePfS_i,"ax",@progbits
	.align	128
        .global         _Z6reducePfS_i
        .type           _Z6reducePfS_i,@function
        .size           _Z6reducePfS_i,(.L_x_14 - _Z6reducePfS_i)
        .other          _Z6reducePfS_i,@"STO_CUDA_ENTRY STV_DEFAULT"
_Z6reducePfS_i:
.text._Z6reducePfS_i:
[----:B------:R-:W-:Y:S01]  /*0000*/  LDC R1, c[0x0][0x37c] ;  /* 0x0000df00ff017b82 */ /* 0x000fe20000000800 */
[----:B------:R-:W0:Y:S07]  /*0010*/  S2R R0, SR_CTAID.X ;  /* 0x0000000000007919 */ /* 0x000e2e0000002500 */
[----:B------:R-:W1:Y:S01]  /*0020*/  LDC R8, c[0x0][0x390] ;  /* 0x0000e400ff087b82 */ /* 0x000e620000000800 */
[----:B------:R-:W0:Y:S01]  /*0030*/  LDCU UR12, c[0x0][0x360] ;  /* 0x00006c00ff0c77ac */ /* 0x000e220008000800 */
[----:B------:R-:W-:Y:S01]  /*0040*/  BSSY.RECONVERGENT B0, `(.L_x_0) ;  /* 0x000001a000007945 */ /* 0x000fe20003800200 */
[----:B------:R-:W0:Y:S01]  /*0050*/  S2R R9, SR_TID.X ;  /* 0x0000000000097919 */ /* 0x000e220000002100 */
[----:B------:R-:W-:Y:S01]  /*0060*/  HFMA2 R10, -RZ, RZ, 0, 0 ;  /* 0x00000000ff0a7431 */ /* 0x000fe200000001ff */
[----:B------:R-:W2:Y:S01]  /*0070*/  LDCU.64 UR10, c[0x0][0x358] ;  /* 0x00006b00ff0a77ac */ /* 0x000ea20008000a00 */
[----:B-1----:R-:W-:-:S04]  /*0080*/  SHF.R.S32.HI R3, RZ, 0x1f, R8 ;  /* 0x0000001fff037819 */ /* 0x002fc80000011408 */
[----:B------:R-:W-:-:S04]  /*0090*/  LEA.HI R3, R3, R8, RZ, 0x2 ;  /* 0x0000000803037211 */ /* 0x000fc800078f10ff */
[----:B------:R-:W-:Y:S01]  /*00a0*/  SHF.R.S32.HI R11, RZ, 0x2, R3 ;  /* 0x00000002ff0b7819 */ /* 0x000fe20000011403 */
[----:B0-----:R-:W-:-:S05]  /*00b0*/  IMAD R4, R0, UR12, R9 ;  /* 0x0000000c00047c24 */ /* 0x001fca000f8e0209 */
[----:B------:R-:W-:Y:S02]  /*00c0*/  ISETP.GE.AND P1, PT, R4, R11, PT ;  /* 0x0000000b0400720c */ /* 0x000fe40003f26270 */
[----:B------:R-:W-:-:S04]  /*00d0*/  LEA R17, R11, R4, 0x2 ;  /* 0x000000040b117211 */ /* 0x000fc800078e10ff */
[----:B------:R-:W-:-:S07]  /*00e0*/  ISETP.GE.AND P0, PT, R17, R8, PT ;  /* 0x000000081100720c */ /* 0x000fce0003f06270 */
[----:B--2---:R-:W-:Y:S06]  /*00f0*/  @P1 BRA `(.L_x_1) ;  /* 0x0000000000381947 */ /* 0x004fec0003800000 */
[----:B------:R-:W0:Y:S01]  /*0100*/  LDC R12, c[0x0][0x370] ;  /* 0x0000dc00ff0c7b82 */ /* 0x000e220000000800 */
[----:B------:R-:W-:Y:S02]  /*0110*/  MOV R13, R4 ;  /* 0x00000004000d7202 */ /* 0x000fe40000000f00 */
[----:B------:R-:W-:-:S05]  /*0120*/  MOV R10, RZ ;  /* 0x000000ff000a7202 */ /* 0x000fca0000000f00 */
[----:B------:R-:W1:Y:S01]  /*0130*/  LDC.64 R2, c[0x0][0x380] ;  /* 0x0000e000ff027b82 */ /* 0x000e620000000a00 */
[----:B0-----:R-:W-:-:S07]  /*0140*/  IMAD R12, R12, UR12, RZ ;  /* 0x0000000c0c0c7c24 */ /* 0x001fce000f8e02ff */
.L_x_2:
[----:B-1----:R-:W-:-:S06]  /*0150*/  IMAD.WIDE R4, R13, 0x10, R2 ;  /* 0x000000100d047825 */ /* 0x002fcc00078e0202 */
[----:B------:R-:W2:Y:S01]  /*0160*/  LDG.E.128 R4, desc[UR10][R4.64] ;  /* 0x0000000a04047981 */ /* 0x000ea2000c1e1d00 */
[----:B------:R-:W-:-:S04]  /*0170*/  IADD3 R13, PT, PT, R12, R13, RZ ;  /* 0x0000000d0c0d7210 */ /* 0x000fc80007ffe0ff */
[----:B------:R-:W-:Y:S01]  /*0180*/  ISETP.GE.AND P1, PT, R13, R11, PT ;  /* 0x0000000b0d00720c */ /* 0x000fe20003f26270 */
[----:B--2---:R-:W-:-:S04]  /*0190*/  FADD R15, R4, R5 ;  /* 0x00000005040f7221 */ /* 0x004fc80000000000 */
[----:B------:R-:W-:-:S04]  /*01a0*/  FADD R6, R6, R15 ;  /* 0x0000000f06067221 */ /* 0x000fc80000000000 */
[----:B------:R-:W-:-:S04]  /*01b0*/  FADD R7, R7, R6 ;  /* 0x0000000607077221 */ /* 0x000fc80000000000 */
[----:B------:R-:W-:Y:S01]  /*01c0*/  FADD R10, R7, R10 ;  /* 0x0000000a070a7221 */ /* 0x000fe20000000000 */
[----:B------:R-:W-:Y:S06]  /*01d0*/  @!P1 BRA `(.L_x_2) ;  /* 0xfffffffc00dc9947 */ /* 0x000fec000383ffff */
.L_x_1:
[----:B------:R-:W-:Y:S05]  /*01e0*/  BSYNC.RECONVERGENT B0 ;  /* 0x0000000000007941 */ /* 0x000fea0003800200 */
.L_x_0:
[----:B------:R-:W-:Y:S04]  /*01f0*/  BSSY.RECONVERGENT B0, `(.L_x_3) ;  /* 0x000000b000007945 */ /* 0x000fe80003800200 */
[----:B------:R-:W-:Y:S05]  /*0200*/  @P0 BRA `(.L_x_4) ;  /* 0x0000000000240947 */ /* 0x000fea0003800000 */
[----:B------:R-:W0:Y:S08]  /*0210*/  LDC R6, c[0x0][0x370] ;  /* 0x0000dc00ff067b82 */ /* 0x000e300000000800 */
[----:B------:R-:W1:Y:S01]  /*0220*/  LDC.64 R4, c[0x0][0x380] ;  /* 0x0000e000ff047b82 */ /* 0x000e620000000a00 */
[----:B0-----:R-:W-:-:S07]  /*0230*/  IMAD R6, R6, UR12, RZ ;  /* 0x0000000c06067c24 */ /* 0x001fce000f8e02ff */
.L_x_5:
[----:B-1----:R-:W-:-:S06]  /*0240*/  IMAD.WIDE R2, R17, 0x4, R4 ;  /* 0x0000000411027825 */ /* 0x002fcc00078e0204 */
[----:B------:R-:W2:Y:S01]  /*0250*/  LDG.E R3, desc[UR10][R2.64] ;  /* 0x0000000a02037981 */ /* 0x000ea2000c1e1900 */
[----:B------:R-:W-:-:S04]  /*0260*/  IADD3 R17, PT, PT, R6, R17, RZ ;  /* 0x0000001106117210 */ /* 0x000fc80007ffe0ff */
[----:B------:R-:W-:Y:S01]  /*0270*/  ISETP.GE.AND P0, PT, R17, R8, PT ;  /* 0x000000081100720c */ /* 0x000fe20003f06270 */
[----:B--2---:R-:W-:-:S12]  /*0280*/  FADD R10, R3, R10 ;  /* 0x0000000a030a7221 */ /* 0x004fd80000000000 */
[----:B------:R-:W-:Y:S05]  /*0290*/  @!P0 BRA `(.L_x_5) ;  /* 0xfffffffc00e88947 */ /* 0x000fea000383ffff */
.L_x_4:
[----:B------:R-:W-:Y:S05]  /*02a0*/  BSYNC.RECONVERGENT B0 ;  /* 0x0000000000007941 */ /* 0x000fea0003800200 */
.L_x_3:
[----:B------:R-:W0:Y:S01]  /*02b0*/  SHFL.DOWN PT, R3, R10, 0x10, 0x1f ;  /* 0x0a001f000a037f89 */ /* 0x000e2200000e0000 */
[C---:B------:R-:W-:Y:S02]  /*02c0*/  LOP3.LUT P0, RZ, R9.reuse, 0x1f, RZ, 0xc0, !PT ;  /* 0x0000001f09ff7812 */ /* 0x040fe4000780c0ff */
[----:B------:R-:W-:-:S11]  /*02d0*/  ISETP.NE.AND P1, PT, R9, RZ, PT ;  /* 0x000000ff0900720c */ /* 0x000fd60003f25270 */
[----:B------:R-:W1:Y:S01]  /*02e0*/  @!P0 S2R R11, SR_CgaCtaId ;  /* 0x00000000000b8919 */ /* 0x000e620000008800 */
[----:B------:R-:W-:Y:S01]  /*02f0*/  @!P0 MOV R6, 0x400 ;  /* 0x0000040000068802 */ /* 0x000fe20000000f00 */
[----:B0-----:R-:W-:-:S05]  /*0300*/  FADD R3, R3, R10 ;  /* 0x0000000a03037221 */ /* 0x001fca0000000000 */
[----:B------:R-:W0:Y:S01]  /*0310*/  SHFL.DOWN PT, R2, R3, 0x8, 0x1f ;  /* 0x09001f0003027f89 */ /* 0x000e2200000e0000 */
[----:B-1----:R-:W-:-:S04]  /*0320*/  @!P0 LEA R6, R11, R6, 0x18 ;  /* 0x000000060b068211 */ /* 0x002fc800078ec0ff */
[----:B------:R-:W-:Y:S01]  /*0330*/  @!P0 LEA.HI R6, R9, R6, RZ, 0x1d ;  /* 0x0000000609068211 */ /* 0x000fe200078fe8ff */
[----:B0-----:R-:W-:-:S05]  /*0340*/  FADD R2, R3, R2 ;  /* 0x0000000203027221 */ /* 0x001fca0000000000 */
[----:B------:R-:W0:Y:S02]  /*0350*/  SHFL.DOWN PT, R5, R2, 0x4, 0x1f ;  /* 0x08801f0002057f89 */ /* 0x000e2400000e0000 */
[----:B0-----:R-:W-:-:S05]  /*0360*/  FADD R5, R2, R5 ;  /* 0x0000000502057221 */ /* 0x001fca0000000000 */
[----:B------:R-:W0:Y:S02]  /*0370*/  SHFL.DOWN PT, R4, R5, 0x2, 0x1f ;  /* 0x08401f0005047f89 */ /* 0x000e2400000e0000 */
[----:B0-----:R-:W-:-:S05]  /*0380*/  FADD R4, R5, R4 ;  /* 0x0000000405047221 */ /* 0x001fca0000000000 */
[----:B------:R-:W0:Y:S02]  /*0390*/  SHFL.DOWN PT, R7, R4, 0x1, 0x1f ;  /* 0x08201f0004077f89 */ /* 0x000e2400000e0000 */
[----:B0-----:R-:W-:-:S05]  /*03a0*/  FADD R7, R4, R7 ;  /* 0x0000000704077221 */ /* 0x001fca0000000000 */
[----:B------:R0:W-:Y:S01]  /*03b0*/  @!P0 STS [R6], R7 ;  /* 0x0000000706008388 */ /* 0x0001e20000000800 */
[----:B------:R-:W-:Y:S06]  /*03c0*/  BAR.SYNC.DEFER_BLOCKING 0x0 ;  /* 0x0000000000007b1d */ /* 0x000fec0000010000 */
[----:B------:R-:W-:Y:S05]  /*03d0*/  @P1 EXIT ;  /* 0x000000000000194d */ /* 0x000fea0003800000 */
[----:B------:R-:W-:Y:S01]  /*03e0*/  UISETP.GE.U32.AND UP0, UPT, UR12, 0x20, UPT ;  /* 0x000000200c00788c */ /* 0x000fe2000bf06070 */
[----:B------:R-:W-:-:S08]  /*03f0*/  MOV R19, RZ ;  /* 0x000000ff00137202 */ /* 0x000fd00000000f00 */
[----:B------:R-:W-:Y:S05]  /*0400*/  BRA.U !UP0, `(.L_x_6) ;  /* 0x00000005085c7547 */ /* 0x000fea000b800000 */
[----:B------:R-:W-:Y:S01]  /*0410*/  USHF.R.U32.HI UR5, URZ, 0x5, UR12 ;  /* 0x00000005ff057899 */ /* 0x000fe2000801160c */
[----:B------:R-:W-:-:S03]  /*0420*/  HFMA2 R19, -RZ, RZ, 0, 0 ;  /* 0x00000000ff137431 */ /* 0x000fc600000001ff */
[----:B------:R-:W-:Y:S02]  /*0430*/  UIADD3 UR4, UPT, UPT, UR5, -0x1, URZ ;  /* 0xffffffff05047890 */ /* 0x000fe4000fffe0ff */
[----:B------:R-:W-:Y:S02]  /*0440*/  ULOP3.LUT UR9, UR5, 0xf, URZ, 0xc0, !UPT ;  /* 0x0000000f05097892 */ /* 0x000fe4000f8ec0ff */
[----:B------:R-:W-:Y:S02]  /*0450*/  UISETP.GE.U32.AND UP1, UPT, UR4, 0xf, UPT ;  /* 0x0000000f0400788c */ /* 0x000fe4000bf26070 */
[----:B------:R-:W-:Y:S01]  /*0460*/  UISETP.NE.AND UP0, UPT, UR9, URZ, UPT ;  /* 0x000000ff0900728c */ /* 0x000fe2000bf05270 */
[----:B------:R-:W-:-:S06]  /*0470*/  UMOV UR4, URZ ;  /* 0x000000ff00047c82 */ /* 0x000fcc0008000000 */
[----:B------:R-:W-:Y:S05]  /*0480*/  BRA.U !UP1, `(.L_x_7) ;  /* 0x0000000109807547 */ /* 0x000fea000b800000 */
[----:B------:R-:W1:Y:S01]  /*0490*/  S2UR UR7, SR_CgaCtaId ;  /* 0x00000000000779c3 */ /* 0x000e620000008800 */
[----:B------:R-:W-:Y:S01]  /*04a0*/  UMOV UR4, 0x400 ;  /* 0x0000040000047882 */ /* 0x000fe20000000000 */
[----:B------:R-:W-:Y:S01]  /*04b0*/  ULOP3.LUT UR6, UR5, 0x7fffff0, URZ, 0xc0, !UPT ;  /* 0x07fffff005067892 */ /* 0x000fe2000f8ec0ff */
[----:B------:R-:W-:Y:S01]  /*04c0*/  MOV R19, RZ ;  /* 0x000000ff00137202 */ /* 0x000fe20000000f00 */
[----:B-1----:R-:W-:Y:S02]  /*04d0*/  ULEA UR8, UR7, UR4, 0x18 ;  /* 0x0000000407087291 */ /* 0x002fe4000f8ec0ff */
[----:B------:R-:W-:Y:S02]  /*04e0*/  UIADD3 UR7, UPT, UPT, -UR6, URZ, URZ ;  /* 0x000000ff06077290 */ /* 0x000fe4000fffe1ff */
[----:B------:R-:W-:Y:S02]  /*04f0*/  ULOP3.LUT UR4, UR5, 0x30, URZ, 0xc0, !UPT ;  /* 0x0000003005047892 */ /* 0x000fe4000f8ec0ff */
[----:B------:R-:W-:-:S12]  /*0500*/  UIADD3 UR6, UPT, UPT, UR8, 0x20, URZ ;  /* 0x0000002008067890 */ /* 0x000fd8000fffe0ff */
.L_x_8:
[----:B------:R-:W1:Y:S01]  /*0510*/  LDS.128 R12, [UR6+-0x20] ;  /* 0xffffe006ff0c7984 */ /* 0x000e620008000c00 */
[----:B------:R-:W-:-:S03]  /*0520*/  UIADD3 UR7, UPT, UPT, UR7, 0x10, URZ ;  /* 0x0000001007077890 */ /* 0x000fc6000fffe0ff */
[----:B------:R-:W2:Y:S01]  /*0530*/  LDS.128 R8, [UR6+-0x10] ;  /* 0xfffff006ff087984 */ /* 0x000ea20008000c00 */
[----:B------:R-:W-:-:S03]  /*0540*/  UISETP.NE.AND UP1, UPT, UR7, URZ, UPT ;  /* 0x000000ff0700728c */ /* 0x000fc6000bf25270 */
[----:B0-----:R-:W0:Y:S01]  /*0550*/  LDS.128 R4, [UR6] ;  /* 0x00000006ff047984 */ /* 0x001e220008000c00 */
[----:B-1----:R-:W-:-:S03]  /*0560*/  FADD R12, R12, R19 ;  /* 0x000000130c0c7221 */ /* 0x002fc60000000000 */
[----:B------:R-:W1:Y:S01]  /*0570*/  LDS.128 R16, [UR6+0x10] ;  /* 0x00001006ff107984 */ /* 0x000e620008000c00 */
[----:B------:R-:W-:Y:S01]  /*0580*/  UIADD3 UR6, UPT, UPT, UR6, 0x40, URZ ;  /* 0x0000004006067890 */ /* 0x000fe2000fffe0ff */
[----:B------:R-:W-:-:S04]  /*0590*/  FADD R13, R12, R13 ;  /* 0x0000000d0c0d7221 */ /* 0x000fc80000000000 */
[----:B------:R-:W-:-:S04]  /*05a0*/  FADD R14, R13, R14 ;  /* 0x0000000e0d0e7221 */ /* 0x000fc80000000000 */
[----:B------:R-:W-:-:S04]  /*05b0*/  FADD R15, R14, R15 ;  /* 0x0000000f0e0f7221 */ /* 0x000fc80000000000 */
[----:B--2---:R-:W-:-:S04]  /*05c0*/  FADD R8, R15, R8 ;  /* 0x000000080f087221 */ /* 0x004fc80000000000 */
[----:B------:R-:W-:-:S04]  /*05d0*/  FADD R9, R8, R9 ;  /* 0x0000000908097221 */ /* 0x000fc80000000000 */
[----:B------:R-:W-:-:S04]  /*05e0*/  FADD R10, R9, R10 ;  /* 0x0000000a090a7221 */ /* 0x000fc80000000000 */
[----:B------:R-:W-:-:S04]  /*05f0*/  FADD R11, R10, R11 ;  /* 0x0000000b0a0b7221 */ /* 0x000fc80000000000 */
[----:B0-----:R-:W-:-:S04]  /*0600*/  FADD R4, R11, R4 ;  /* 0x000000040b047221 */ /* 0x001fc80000000000 */
[----:B------:R-:W-:-:S04]  /*0610*/  FADD R5, R4, R5 ;  /* 0x0000000504057221 */ /* 0x000fc80000000000 */
[----:B------:R-:W-:-:S04]  /*0620*/  FADD R6, R5, R6 ;  /* 0x0000000605067221 */ /* 0x000fc80000000000 */
[----:B------:R-:W-:-:S04]  /*0630*/  FADD R7, R6, R7 ;  /* 0x0000000706077221 */ /* 0x000fc80000000000 */
[----:B-1----:R-:W-:-:S04]  /*0640*/  FADD R16, R7, R16 ;  /* 0x0000001007107221 */ /* 0x002fc80000000000 */
[----:B------:R-:W-:-:S04]  /*0650*/  FADD R17, R16, R17 ;  /* 0x0000001110117221 */ /* 0x000fc80000000000 */
[----:B------:R-:W-:-:S04]  /*0660*/  FADD R18, R17, R18 ;  /* 0x0000001211127221 */ /* 0x000fc80000000000 */
[----:B------:R-:W-:Y:S01]  /*0670*/  FADD R19, R18, R19 ;  /* 0x0000001312137221 */ /* 0x000fe20000000000 */
[----:B------:R-:W-:Y:S06]  /*0680*/  BRA.U UP1, `(.L_x_8) ;  /* 0xfffffffd01a07547 */ /* 0x000fec000b83ffff */
.L_x_7:
[----:B------:R-:W-:Y:S05]  /*0690*/  BRA.U !UP0, `(.L_x_6) ;  /* 0x0000000108b87547 */ /* 0x000fea000b800000 */
[----:B------:R-:W-:Y:S02]  /*06a0*/  UISETP.GE.U32.AND UP0, UPT, UR9, 0x8, UPT ;  /* 0x000000080900788c */ /* 0x000fe4000bf06070 */
[----:B------:R-:W-:-:S04]  /*06b0*/  ULOP3.LUT UR8, UR5, 0x7, URZ, 0xc0, !UPT ;  /* 0x0000000705087892 */ /* 0x000fc8000f8ec0ff */
[----:B------:R-:W-:-:S03]  /*06c0*/  UISETP.NE.AND UP1, UPT, UR8, URZ, UPT ;  /* 0x000000ff0800728c */ /* 0x000fc6000bf25270 */
[----:B------:R-:W-:Y:S08]  /*06d0*/  BRA.U !UP0, `(.L_x_9) ;  /* 0x00000001083c7547 */ /* 0x000ff0000b800000 */
[----:B------:R-:W1:Y:S01]  /*06e0*/  S2UR UR7, SR_CgaCtaId ;  /* 0x00000000000779c3 */ /* 0x000e620000008800 */
[----:B------:R-:W-:Y:S02]  /*06f0*/  UMOV UR6, 0x400 ;  /* 0x0000040000067882 */ /* 0x000fe40000000000 */
[----:B-1----:R-:W-:-:S04]  /*0700*/  ULEA UR6, UR7, UR6, 0x18 ;  /* 0x0000000607067291 */ /* 0x002fc8000f8ec0ff */
[----:B------:R-:W-:Y:S02]  /*0710*/  ULEA UR6, UR4, UR6, 0x2 ;  /* 0x0000000604067291 */ /* 0x000fe4000f8e10ff */
[----:B------:R-:W-:-:S07]  /*0720*/  UIADD3 UR4, UPT, UPT, UR4, 0x8, URZ ;  /* 0x0000000804047890 */ /* 0x000fce000fffe0ff */
[----:B------:R-:W1:Y:S04]  /*0730*/  LDS.128 R8, [UR6] ;  /* 0x00000006ff087984 */ /* 0x000e680008000c00 */
[----:B0-----:R-:W0:Y:S01]  /*0740*/  LDS.128 R4, [UR6+0x10] ;  /* 0x00001006ff047984 */ /* 0x001e220008000c00 */
[----:B-1----:R-:W-:-:S04]  /*0750*/  FADD R8, R19, R8 ;  /* 0x0000000813087221 */ /* 0x002fc80000000000 */
[----:B------:R-:W-:-:S04]  /*0760*/  FADD R9, R8, R9 ;  /* 0x0000000908097221 */ /* 0x000fc80000000000 */
[----:B------:R-:W-:-:S04]  /*0770*/  FADD R10, R9, R10 ;  /* 0x0000000a090a7221 */ /* 0x000fc80000000000 */
[----:B------:R-:W-:-:S04]  /*0780*/  FADD R11, R10, R11 ;  /* 0x0000000b0a0b7221 */ /* 0x000fc80000000000 */
[----:B0-----:R-:W-:-:S04]  /*0790*/  FADD R4, R11, R4 ;  /* 0x000000040b047221 */ /* 0x001fc80000000000 */
[----:B------:R-:W-:-:S04]  /*07a0*/  FADD R5, R4, R5 ;  /* 0x0000000504057221 */ /* 0x000fc80000000000 */
[----:B------:R-:W-:-:S04]  /*07b0*/  FADD R6, R5, R6 ;  /* 0x0000000605067221 */ /* 0x000fc80000000000 */
[----:B------:R-:W-:-:S07]  /*07c0*/  FADD R19, R6, R7 ;  /* 0x0000000706137221 */ /* 0x000fce0000000000 */
.L_x_9:
        /* <DEDUP_REMOVED lines=10> */
[----:B0-----:R-:W0:Y:S02]  /*0870*/  LDS.128 R4, [UR6] ;  /* 0x00000006ff047984 */ /* 0x001e240008000c00 */
[----:B0-----:R-:W-:-:S04]  /*0880*/  FADD R4, R19, R4 ;  /* 0x0000000413047221 */ /* 0x001fc80000000000 */
[----:B------:R-:W-:-:S04]  /*0890*/  FADD R5, R4, R5 ;  /* 0x0000000504057221 */ /* 0x000fc80000000000 */
[----:B------:R-:W-:-:S04]  /*08a0*/  FADD R6, R5, R6 ;  /* 0x0000000605067221 */ /* 0x000fc80000000000 */
[----:B------:R-:W-:-:S07]  /*08b0*/  FADD R19, R6, R7 ;  /* 0x0000000706137221 */ /* 0x000fce0000000000 */
.L_x_10:
[----:B------:R-:W-:Y:S05]  /*08c0*/  BRA.U !UP1, `(.L_x_6) ;  /* 0x00000001092c7547 */ /* 0x000fea000b800000 */
[----:B------:R-:W1:Y:S01]  /*08d0*/  S2UR UR7, SR_CgaCtaId ;  /* 0x00000000000779c3 */ /* 0x000e620000008800 */
[----:B------:R-:W-:Y:S01]  /*08e0*/  UMOV UR6, 0x400 ;  /* 0x0000040000067882 */ /* 0x000fe20000000000 */
[----:B------:R-:W-:Y:S02]  /*08f0*/  UIADD3 UR5, UPT, UPT, -UR5, URZ, URZ ;  /* 0x000000ff05057290 */ /* 0x000fe4000fffe1ff */
[----:B-1----:R-:W-:-:S04]  /*0900*/  ULEA UR6, UR7, UR6, 0x18 ;  /* 0x0000000607067291 */ /* 0x002fc8000f8ec0ff */
[----:B------:R-:W-:-:S12]  /*0910*/  ULEA UR4, UR4, UR6, 0x2 ;  /* 0x0000000604047291 */ /* 0x000fd8000f8e10ff */
.L_x_11:
[----:B------:R-:W1:Y:S01]  /*0920*/  LDS R2, [UR4] ;  /* 0x00000004ff027984 */ /* 0x000e620008000800 */
[----:B------:R-:W-:Y:S02]  /*0930*/  UIADD3 UR5, UPT, UPT, UR5, 0x1, URZ ;  /* 0x0000000105057890 */ /* 0x000fe4000fffe0ff */
[----:B------:R-:W-:Y:S02]  /*0940*/  UIADD3 UR4, UPT, UPT, UR4, 0x4, URZ ;  /* 0x0000000404047890 */ /* 0x000fe4000fffe0ff */
[----:B------:R-:W-:Y:S01]  /*0950*/  UISETP.NE.AND UP0, UPT, UR5, URZ, UPT ;  /* 0x000000ff0500728c */ /* 0x000fe2000bf05270 */
[----:B-1----:R-:W-:-:S08]  /*0960*/  FADD R19, R2, R19 ;  /* 0x0000001302137221 */ /* 0x002fd00000000000 */
[----:B------:R-:W-:Y:S05]  /*0970*/  BRA.U UP0, `(.L_x_11) ;  /* 0xfffffffd00e87547 */ /* 0x000fea000b83ffff */
.L_x_6:
[----:B------:R-:W1:Y:S02]  /*0980*/  LDC.64 R2, c[0x0][0x388] ;  /* 0x0000e200ff027b82 */ /* 0x000e640000000a00 */
[----:B-1----:R-:W-:-:S05]  /*0990*/  IMAD.WIDE.U32 R2, R0, 0x4, R2 ;  /* 0x0000000400027825 */ /* 0x002fca00078e0002 */
[----:B------:R-:W-:Y:S01]  /*09a0*/  STG.E desc[UR10][R2.64], R19 ;  /* 0x0000001302007986 */ /* 0x000fe2000c10190a */
[----:B------:R-:W-:Y:S05]  /*09b0*/  EXIT ;  /* 0x000000000000794d */ /* 0x000fea0003800000 */
.L_x_12:
[----:B------:R-:W-:-:S00]  /*09c0*/  BRA `(.L_x_12) ;  /* 0xfffffffc00fc7947 */ /* 0x000fc0000383ffff */
[----:B------:R-:W-:-:S00]  /*09d0*/  NOP ;  /* 0x0000000000007918 */ /* 0x000fc00000000000 */
        /* <DEDUP_REMOVED lines=10> */
.L_x_14:


//--------------------- .text._Z8baselinePfS_i    --------------------------
	.section	.text._Z8baselinePfS_i,"ax",@progbits
	.align	128
        .global         _Z8baselinePfS_i
        .type           _Z8baselinePfS_i,@function
        .size           _Z8baselinePfS_i,(.L_x_15 - _Z8baselinePfS_i)
        .other          _Z8baselinePfS_i,@"STO_CUDA_ENTRY STV_DEFAULT"
_Z8baselinePfS_i:
.text._Z8baselinePfS_i:
[----:B------:R-:W-:Y:S01]  /*0000*/  LDC R1, c[0x0][0x37c] ;  /* 0x0000df00ff017b82 */ /* 0x000fe20000000800 */
[----:B------:R-:W0:Y:S07]  /*0010*/  S2R R0, SR_TID.X ;  /* 0x0000000000007919 */ /* 0x000e2e0000002100 */
[----:B------:R-:W0:Y:S01]  /*0020*/  S2UR UR4, SR_CTAID.X ;  /* 0x00000000000479c3 */ /* 0x000e220000002500 */
[----:B------:R-:W1:Y:S07]  /*0030*/  LDCU UR5, c[0x0][0x390] ;  /* 0x00007200ff0577ac */ /* 0x000e6e0008000800 */
[----:B------:R-:W0:Y:S02]  /*0040*/  LDC R5, c[0x0][0x360] ;  /* 0x0000d800ff057b82 */ /* 0x000e240000000800 */
[----:B0-----:R-:W-:-:S05]  /*0050*/  IMAD R5, R5, UR4, R0 ;  /* 0x0000000405057c24 */ /* 0x001fca000f8e0200 */
[----:B-1----:R-:W-:-:S13]  /*0060*/  ISETP.GE.AND P0, PT, R5, UR5, PT ;  /* 0x0000000505007c0c */ /* 0x002fda000bf06270 */
[----:B------:R-:W-:Y:S05]  /*0070*/  @P0 EXIT ;  /* 0x000000000000094d */ /* 0x000fea0003800000 */
[----:B------:R-:W0:Y:S01]  /*0080*/  LDC.64 R2, c[0x0][0x380] ;  /* 0x0000e000ff027b82 */ /* 0x000e220000000a00 */
[----:B------:R-:W1:Y:S01]  /*0090*/  LDCU.64 UR4, c[0x0][0x358] ;  /* 0x00006b00ff0477ac */ /* 0x000e620008000a00 */
[----:B0-----:R-:W-:-:S06]  /*00a0*/  IMAD.WIDE R2, R5, 0x4, R2 ;  /* 0x0000000405027825 */ /* 0x001fcc00078e0202 */
[----:B-1----:R-:W2:Y:S01]  /*00b0*/  LDG.E R3, desc[UR4][R2.64] ;  /* 0x0000000402037981 */ /* 0x002ea2000c1e1900 */
[----:B------:R-:W2:Y:S03]  /*00c0*/  LDC.64 R4, c[0x0][0x388] ;  /* 0x0000e200ff047b82 */ /* 0x000ea60000000a00 */
[----:B--2---:R-:W-:Y:S01]  /*00d0*/  REDG.E.ADD.F32.FTZ.RN.STRONG.GPU desc[UR4][R4.64], R3 ;  /* 0x00000003040079a6 */ /* 0x004fe2000c12f304 */
[----:B------:R-:W-:Y:S05]  /*00e0*/  EXIT ;  /* 0x000000000000794d */ /* 0x000fea0003800000 */
.L_x_13:
        /* <DEDUP_REMOVED lines=9> */
.L_x_15:


//--------------------- .nv.shared._Z6reducePfS_i --------------------------
	.section	.nv.shared._Z6reducePfS_i,"aw",@nobits
	.sectionflags	@""
	.align	4
.nv.shared._Z6reducePfS_i:
	.zero		1152


//--------------------- .nv.shared.reserved.0     --------------------------
	.section	.nv.shared.reserved.0,"aw",@nobits
	.weak		__nv_reservedSMEM_offset_0_alias
	.size		__nv_reservedSMEM_offset_0_alias, 0, 64
	.other		__nv_reservedSMEM_offset_0_alias,@"STO_CUDA_RESERVED_SHARED STV_DEFAULT"
__nv_reservedSMEM_offset_0_alias:
	.zero		0
	.zero		64


//--------------------- .nv.constant0._Z6reducePfS_i --------------------------
	.section	.nv.constant0._Z6reducePfS_i,"a",@progbits
	.sectionflags	@""
	.align	4
.nv.constant0._Z6reducePfS_i:
	.zero		916


//--------------------- .nv.constant0._Z8baselinePfS_i --------------------------
	.section	.nv.constant0._Z8baselinePfS_i,"a",@progbits
	.sectionflags	@""
	.align	4
.nv.constant0._Z8baselinePfS_i:
	.zero		916


//--------------------- SYMBOLS --------------------------

	.type		.nv.reservedSmem.offset0,@object
	.size		.nv.reservedSmem.offset0,0x4
	.type		.nv.reservedSmem.cap,@object
	.size		.nv.reservedSmem.cap,0x4
